	.headerflags	@"EF_CUDA_TEXMODE_UNIFIED EF_CUDA_64BIT_ADDRESS EF_CUDA_ACCELERATORS EF_CUDA_SM90 EF_CUDA_VIRTUAL_SM(EF_CUDA_SM90)"
	.elftype	@"ET_EXEC"


//--------------------- .nv.info                  --------------------------
	.section	.nv.info,"",@"SHT_CUDA_INFO"
	.align	4


	//----- nvinfo : EIATTR_REGCOUNT
	.align		4
        /*0000*/ 	.byte	0x04, 0x2f
        /*0002*/ 	.short	(.L_3 - .L_2)
	.align		4
.L_2:
        /*0004*/ 	.word	index@(triton_poi_fused__native_batch_norm_legit_no_training_convolution_leaky_relu_0)
        /*0008*/ 	.word	0x00000018


	//----- nvinfo : EIATTR_MIN_STACK_SIZE
	.align		4
.L_3:
        /*000c*/ 	.byte	0x04, 0x12
        /*000e*/ 	.short	(.L_5 - .L_4)
	.align		4
.L_4:
        /*0010*/ 	.word	index@(triton_poi_fused__native_batch_norm_legit_no_training_convolution_leaky_relu_0)
        /*0014*/ 	.word	0x00000000


	//----- nvinfo : EIATTR_FRAME_SIZE
	.align		4
.L_5:
        /*0018*/ 	.byte	0x04, 0x11
        /*001a*/ 	.short	(.L_7 - .L_6)
	.align		4
.L_6:
        /*001c*/ 	.word	index@(triton_poi_fused__native_batch_norm_legit_no_training_convolution_leaky_relu_0)
        /*0020*/ 	.word	0x00000000


	//----- nvinfo : EIATTR_MIN_STACK_SIZE
	.align		4
.L_7:
        /*0024*/ 	.byte	0x04, 0x12
        /*0026*/ 	.short	(.L_9 - .L_8)
	.align		4
.L_8:
        /*0028*/ 	.word	index@(triton_poi_fused__native_batch_norm_legit_no_training_convolution_leaky_relu_0)
        /*002c*/ 	.word	0x00000000
.L_9:


//--------------------- .nv.info.triton_poi_fused__native_batch_norm_legit_no_training_convolution_leaky_relu_0 --------------------------
	.section	.nv.info.triton_poi_fused__native_batch_norm_legit_no_training_convolution_leaky_relu_0,"",@"SHT_CUDA_INFO"
	.sectionflags	@""
	.align	4


	//----- nvinfo : EIATTR_CUDA_API_VERSION
	.align		4
        /*0000*/ 	.byte	0x04, 0x37
        /*0002*/ 	.short	(.L_11 - .L_10)
.L_10:
        /*0004*/ 	.word	0x0000007c


	//----- nvinfo : EIATTR_KPARAM_INFO
	.align		4
.L_11:
        /*0008*/ 	.byte	0x04, 0x17
        /*000a*/ 	.short	(.L_13 - .L_12)
.L_12:
        /*000c*/ 	.word	0x00000000
        /*0010*/ 	.short	0x0007
        /*0012*/ 	.short	0x0038
        /*0014*/ 	.byte	0x00, 0xf0, 0x11, 0x00


	//----- nvinfo : EIATTR_KPARAM_INFO
	.align		4
.L_13:
        /*0018*/ 	.byte	0x04, 0x17
        /*001a*/ 	.short	(.L_15 - .L_14)
.L_14:
        /*001c*/ 	.word	0x00000000
        /*0020*/ 	.short	0x0006
        /*0022*/ 	.short	0x0030
        /*0024*/ 	.byte	0x00, 0xf4, 0x21, 0x00


	//----- nvinfo : EIATTR_KPARAM_INFO
	.align		4
.L_15:
        /*0028*/ 	.byte	0x04, 0x17
        /*002a*/ 	.short	(.L_17 - .L_16)
.L_16:
        /*002c*/ 	.word	0x00000000
        /*0030*/ 	.short	0x0005
        /*0032*/ 	.short	0x0028
        /*0034*/ 	.byte	0x00, 0xf4, 0x21, 0x00


	//----- nvinfo : EIATTR_KPARAM_INFO
	.align		4
.L_17:
        /*0038*/ 	.byte	0x04, 0x17
        /*003a*/ 	.short	(.L_19 - .L_18)
.L_18:
        /*003c*/ 	.word	0x00000000
        /*0040*/ 	.short	0x0004
        /*0042*/ 	.short	0x0020
        /*0044*/ 	.byte	0x00, 0xf4, 0x21, 0x00


	//----- nvinfo : EIATTR_KPARAM_INFO
	.align		4
.L_19:
        /*0048*/ 	.byte	0x04, 0x17
        /*004a*/ 	.short	(.L_21 - .L_20)
.L_20:
        /*004c*/ 	.word	0x00000000
        /*0050*/ 	.short	0x0003
        /*0052*/ 	.short	0x0018
        /*0054*/ 	.byte	0x00, 0xf4, 0x21, 0x00


	//----- nvinfo : EIATTR_KPARAM_INFO
	.align		4
.L_21:
        /*0058*/ 	.byte	0x04, 0x17
        /*005a*/ 	.short	(.L_23 - .L_22)
.L_22:
        /*005c*/ 	.word	0x00000000
        /*0060*/ 	.short	0x0002
        /*0062*/ 	.short	0x0010
        /*0064*/ 	.byte	0x00, 0xf4, 0x21, 0x00


	//----- nvinfo : EIATTR_KPARAM_INFO
	.align		4
.L_23:
        /*0068*/ 	.byte	0x04, 0x17
        /*006a*/ 	.short	(.L_25 - .L_24)
.L_24:
        /*006c*/ 	.word	0x00000000
        /*0070*/ 	.short	0x0001
        /*0072*/ 	.short	0x0008
        /*0074*/ 	.byte	0x00, 0xf4, 0x21, 0x00


	//----- nvinfo : EIATTR_KPARAM_INFO
	.align		4
.L_25:
        /*0078*/ 	.byte	0x04, 0x17
        /*007a*/ 	.short	(.L_27 - .L_26)
.L_26:
        /*007c*/ 	.word	0x00000000
        /*0080*/ 	.short	0x0000
        /*0082*/ 	.short	0x0000
        /*0084*/ 	.byte	0x00, 0xf4, 0x21, 0x00


	//----- nvinfo : EIATTR_SPARSE_MMA_MASK
	.align		4
.L_27:
        /*0088*/ 	.byte	0x03, 0x50
        /*008a*/ 	.short	0x0000


	//----- nvinfo : EIATTR_MAXREG_COUNT
	.align		4
        /*008c*/ 	.byte	0x03, 0x1b
        /*008e*/ 	.short	0x00ff


	//----- nvinfo : EIATTR_EXIT_INSTR_OFFSETS
	.align		4
        /*0090*/ 	.byte	0x04, 0x1c
        /*0092*/ 	.short	(.L_29 - .L_28)


	//   ....[0]....
.L_28:
        /*0094*/ 	.word	0x00000470


	//----- nvinfo : EIATTR_REQNTID
	.align		4
.L_29:
        /*0098*/ 	.byte	0x04, 0x10
        /*009a*/ 	.short	(.L_31 - .L_30)
.L_30:
        /*009c*/ 	.word	0x00000080
        /*00a0*/ 	.word	0x00000001
        /*00a4*/ 	.word	0x00000001


	//----- nvinfo : EIATTR_CBANK_PARAM_SIZE
	.align		4
.L_31:
        /*00a8*/ 	.byte	0x03, 0x19
        /*00aa*/ 	.short	0x003c


	//----- nvinfo : EIATTR_PARAM_CBANK
	.align		4
        /*00ac*/ 	.byte	0x04, 0x0a
        /*00ae*/ 	.short	(.L_33 - .L_32)
	.align		4
.L_32:
        /*00b0*/ 	.word	index@(.nv.constant0.triton_poi_fused__native_batch_norm_legit_no_training_convolution_leaky_relu_0)
        /*00b4*/ 	.short	0x0210
        /*00b6*/ 	.short	0x003c


	//----- nvinfo : EIATTR_SW_WAR
	.align		4
.L_33:
        /*00b8*/ 	.byte	0x04, 0x36
        /*00ba*/ 	.short	(.L_35 - .L_34)
.L_34:
        /*00bc*/ 	.word	0x00000008
.L_35:


//--------------------- .nv.callgraph             --------------------------
	.section	.nv.callgraph,"",@"SHT_CUDA_CALLGRAPH"
	.align	4
	.sectionentsize	8
	.align		4
        /*0000*/ 	.word	0x00000000
	.align		4
        /*0004*/ 	.word	0xffffffff
	.align		4
        /*0008*/ 	.word	0x00000000
	.align		4
        /*000c*/ 	.word	0xfffffffe
	.align		4
        /*0010*/ 	.word	0x00000000
	.align		4
        /*0014*/ 	.word	0xfffffffd
	.align		4
        /*0018*/ 	.word	0x00000000
	.align		4
        /*001c*/ 	.word	0xfffffffc


//--------------------- .nv.constant4             --------------------------
	.section	.nv.constant4,"a",@progbits
	.align	8
	.align		8
.nv.constant4:
        /*0000*/ 	.dword	_$_str
	.align		8
        /*0008*/ 	.dword	_$_str_$_2


//--------------------- .text.triton_poi_fused__native_batch_norm_legit_no_training_convolution_leaky_relu_0 --------------------------
	.section	.text.triton_poi_fused__native_batch_norm_legit_no_training_convolution_leaky_relu_0,"ax",@progbits
	.align	128
        .global         triton_poi_fused__native_batch_norm_legit_no_training_convolution_leaky_relu_0
        .type           triton_poi_fused__native_batch_norm_legit_no_training_convolution_leaky_relu_0,@function
        .size           triton_poi_fused__native_batch_norm_legit_no_training_convolution_leaky_relu_0,(.L_x_1 - triton_poi_fused__native_batch_norm_legit_no_training_convolution_leaky_relu_0)
        .other          triton_poi_fused__native_batch_norm_legit_no_training_convolution_leaky_relu_0,@"STO_CUDA_ENTRY STV_DEFAULT"
triton_poi_fused__native_batch_norm_legit_no_training_convolution_leaky_relu_0:
.text.triton_poi_fused__native_batch_norm_legit_no_training_convolution_leaky_relu_0:
[----:B------:R-:W-:Y:S01]  /*0000*/  LDC R1, c[0x0][0x28] ;  /* 0x00000a00ff017b82 */ /* 0x000fe20000000800 */
[----:B------:R-:W1:Y:S07]  /*0010*/  S2R R0, SR_TID.X ;  /* 0x0000000000007919 */ /* 0x000e6e0000002100 */
[----:B------:R-:W2:Y:S01]  /*0020*/  LDC.64 R20, c[0x0][0x230] ;  /* 0x00008c00ff147b82 */ /* 0x000ea20000000a00 */
[----:B------:R-:W-:Y:S01]  /*0030*/  ULDC.64 UR4, c[0x0][0x208] ;  /* 0x0000820000047ab9 */ /* 0x000fe20000000a00 */
[----:B------:R-:W3:Y:S06]  /*0040*/  S2R R5, SR_CTAID.X ;  /* 0x0000000000057919 */ /* 0x000eec0000002500 */
[----:B------:R-:W4:Y:S08]  /*0050*/  LDC.64 R16, c[0x0][0x220] ;  /* 0x00008800ff107b82 */ /* 0x000f300000000a00 */
[----:B------:R-:W5:Y:S08]  /*0060*/  LDC.64 R18, c[0x0][0x228] ;  /* 0x00008a00ff127b82 */ /* 0x000f700000000a00 */
[----:B------:R-:W5:Y:S01]  /*0070*/  LDC.64 R12, c[0x0][0x238] ;  /* 0x00008e00ff0c7b82 */ /* 0x000f620000000a00 */
[----:B-1----:R-:W-:-:S07]  /*0080*/  SHF.L.U32 R0, R0, 0x2, RZ ;  /* 0x0000000200007819 */ /* 0x002fce00000006ff */
[----:B------:R-:W1:Y:S01]  /*0090*/  LDC.64 R8, c[0x0][0x240] ;  /* 0x00009000ff087b82 */ /* 0x000e620000000a00 */
[----:B---3--:R-:W-:Y:S02]  /*00a0*/  SHF.R.S32.HI R3, RZ, 0x16, R5 ;  /* 0x00000016ff037819 */ /* 0x008fe40000011405 */
[----:B------:R-:W-:Y:S02]  /*00b0*/  LOP3.LUT R0, R0, 0x1fc, RZ, 0xc0, !PT ;  /* 0x000001fc00007812 */ /* 0x000fe400078ec0ff */
[----:B------:R-:W-:Y:S02]  /*00c0*/  SGXT R3, R3, 0x1 ;  /* 0x000000010303781a */ /* 0x000fe40000000200 */
[----:B------:R-:W-:-:S04]  /*00d0*/  LEA R0, R5, R0, 0x9 ;  /* 0x0000000005007211 */ /* 0x000fc800078e48ff */
[----:B------:R-:W-:-:S04]  /*00e0*/  LEA.HI R3, R3, R0, RZ, 0xc ;  /* 0x0000000003037211 */ /* 0x000fc800078f60ff */
[----:B------:R-:W-:-:S04]  /*00f0*/  SHF.R.S32.HI R3, RZ, 0xc, R3 ;  /* 0x0000000cff037819 */ /* 0x000fc80000011403 */
[----:B------:R-:W-:-:S04]  /*0100*/  LEA.HI R2, R3, R3, RZ, 0x2 ;  /* 0x0000000303027211 */ /* 0x000fc800078f10ff */
[----:B------:R-:W-:-:S04]  /*0110*/  LOP3.LUT R2, R2, 0xfffffffc, RZ, 0xc0, !PT ;  /* 0xfffffffc02027812 */ /* 0x000fc800078ec0ff */
[----:B------:R-:W-:Y:S02]  /*0120*/  IADD3 R11, R3, -R2, RZ ;  /* 0x80000002030b7210 */ /* 0x000fe40007ffe0ff */
[----:B------:R-:W3:Y:S03]  /*0130*/  LDC.64 R2, c[0x0][0x210] ;  /* 0x00008400ff027b82 */ /* 0x000ee60000000a00 */
[----:B--2---:R-:W-:-:S05]  /*0140*/  IMAD.WIDE R20, R11, 0x4, R20 ;  /* 0x000000040b147825 */ /* 0x004fca00078e0214 */
[----:B------:R2:W2:Y:S01]  /*0150*/  LDG.E.EL R10, desc[UR4][R20.64] ;  /* 0x00000004140a7981 */ /* 0x0004a2000c2e1900 */
[----:B----4-:R-:W-:-:S04]  /*0160*/  IMAD.WIDE R16, R11, 0x4, R16 ;  /* 0x000000040b107825 */ /* 0x010fc800078e0210 */
[----:B-----5:R-:W-:Y:S01]  /*0170*/  IMAD.WIDE R18, R11, 0x4, R18 ;  /* 0x000000040b127825 */ /* 0x020fe200078e0212 */
[----:B------:R4:W5:Y:S04]  /*0180*/  LDG.E.EL R14, desc[UR4][R16.64] ;  /* 0x00000004100e7981 */ /* 0x000968000c2e1900 */
[----:B------:R-:W5:Y:S01]  /*0190*/  LDG.E.EL R15, desc[UR4][R18.64] ;  /* 0x00000004120f7981 */ /* 0x000f62000c2e1900 */
[----:B---3--:R-:W-:-:S05]  /*01a0*/  IMAD.WIDE R2, R0, 0x4, R2 ;  /* 0x0000000400027825 */ /* 0x008fca00078e0202 */
[----:B------:R-:W5:Y:S01]  /*01b0*/  LDG.E.128 R4, desc[UR4][R2.64] ;  /* 0x0000000402047981 */ /* 0x000f62000c1e1d00 */
[----:B0-2---:R-:W-:-:S04]  /*01c0*/  IMAD.WIDE R20, R11, 0x4, R12 ;  /* 0x000000040b147825 */ /* 0x005fc800078e020c */
[----:B-1----:R-:W-:Y:S02]  /*01d0*/  IMAD.WIDE R8, R11, 0x4, R8 ;  /* 0x000000040b087825 */ /* 0x002fe400078e0208 */
[----:B------:R-:W2:Y:S04]  /*01e0*/  LDG.E.EL R11, desc[UR4][R20.64] ;  /* 0x00000004140b7981 */ /* 0x000ea8000c2e1900 */
[----:B------:R0:W2:Y:S01]  /*01f0*/  LDG.E.EL R12, desc[UR4][R8.64] ;  /* 0x00000004080c7981 */ /* 0x0000a2000c2e1900 */
[----:B----4-:R-:W-:Y:S01]  /*0200*/  HFMA2.MMA R16, -RZ, RZ, 1.625, 0 ;  /* 0x3e800000ff107435 */ /* 0x010fe200000001ff */
[----:B------:R-:W-:-:S04]  /*0210*/  FADD R10, R10, 9.9999997473787516356e-06 ;  /* 0x3727c5ac0a0a7421 */ /* 0x000fc80000000000 */
[----:B------:R-:W1:Y:S02]  /*0220*/  MUFU.SQRT R13, R10 ;  /* 0x0000000a000d7308 */ /* 0x000e640000002000 */
[C---:B-1----:R-:W-:Y:S02]  /*0230*/  FSETP.GT.AND P0, PT, R13.reuse, 8.50705917302346158658e+37, PT ;  /* 0x7e8000000d00780b */ /* 0x042fe40003f04000 */
[----:B------:R-:W-:-:S11]  /*0240*/  FSETP.GEU.AND P1, PT, R13, 1.175494350822287508e-38, PT ;  /* 0x008000000d00780b */ /* 0x000fd60003f2e000 */
[----:B------:R-:W-:-:S04]  /*0250*/  @P0 FMUL R13, R13, 0.25 ;  /* 0x3e8000000d0d0820 */ /* 0x000fc80000400000 */
[----:B------:R-:W-:-:S06]  /*0260*/  @!P1 FMUL R13, R13, 16777216 ;  /* 0x4b8000000d0d9820 */ /* 0x000fcc0000400000 */
[----:B------:R-:W1:Y:S01]  /*0270*/  MUFU.RCP R13, R13 ;  /* 0x0000000d000d7308 */ /* 0x000e620000001000 */
[----:B------:R-:W-:Y:S01]  /*0280*/  FSEL R16, R16, 1, P0 ;  /* 0x3f80000010107808 */ /* 0x000fe20000000000 */
[--C-:B-----5:R-:W-:Y:S01]  /*0290*/  FADD R5, R5, R14.reuse ;  /* 0x0000000e05057221 */ /* 0x120fe20000000000 */
[--C-:B------:R-:W-:Y:S01]  /*02a0*/  FADD R4, R4, R14.reuse ;  /* 0x0000000e04047221 */ /* 0x100fe20000000000 */
[--C-:B------:R-:W-:Y:S02]  /*02b0*/  FADD R6, R6, R14.reuse ;  /* 0x0000000e06067221 */ /* 0x100fe40000000000 */
[----:B------:R-:W-:Y:S01]  /*02c0*/  @!P1 FMUL R16, R16, 16777216 ;  /* 0x4b80000010109820 */ /* 0x000fe20000400000 */
[----:B------:R-:W-:Y:S01]  /*02d0*/  FADD R7, R7, R14 ;  /* 0x0000000e07077221 */ /* 0x000fe20000000000 */
[C---:B------:R-:W-:Y:S01]  /*02e0*/  FADD R19, -R15.reuse, R5 ;  /* 0x000000050f137221 */ /* 0x040fe20000000100 */
[----:B0-----:R-:W-:Y:S01]  /*02f0*/  FADD R9, -R15, R4 ;  /* 0x000000040f097221 */ /* 0x001fe20000000100 */
[----:B-1----:R-:W-:Y:S01]  /*0300*/  FMUL R8, R13, R16 ;  /* 0x000000100d087220 */ /* 0x002fe20000400000 */
[C---:B------:R-:W-:Y:S01]  /*0310*/  FADD R13, -R15.reuse, R6 ;  /* 0x000000060f0d7221 */ /* 0x040fe20000000100 */
[----:B------:R-:W-:Y:S01]  /*0320*/  FADD R15, -R15, R7 ;  /* 0x000000070f0f7221 */ /* 0x000fe20000000100 */
[----:B------:R-:W0:Y:S01]  /*0330*/  LDC.64 R16, c[0x0][0x218] ;  /* 0x00008600ff107b82 */ /* 0x000e220000000a00 */
[C---:B------:R-:W-:Y:S01]  /*0340*/  FMUL R19, R8.reuse, R19 ;  /* 0x0000001308137220 */ /* 0x040fe20000400000 */
[C---:B------:R-:W-:Y:S01]  /*0350*/  FMUL R21, R8.reuse, R9 ;  /* 0x0000000908157220 */ /* 0x040fe20000400000 */
[C---:B------:R-:W-:Y:S01]  /*0360*/  FMUL R13, R8.reuse, R13 ;  /* 0x0000000d080d7220 */ /* 0x040fe20000400000 */
[----:B------:R-:W-:Y:S01]  /*0370*/  FMUL R15, R8, R15 ;  /* 0x0000000f080f7220 */ /* 0x000fe20000400000 */
[C-C-:B--2---:R-:W-:Y:S01]  /*0380*/  FFMA R9, R11.reuse, R19, R12.reuse ;  /* 0x000000130b097223 */ /* 0x144fe2000000000c */
[C-C-:B------:R-:W-:Y:S01]  /*0390*/  FFMA R8, R11.reuse, R21, R12.reuse ;  /* 0x000000150b087223 */ /* 0x140fe2000000000c */
[C-C-:B------:R-:W-:Y:S01]  /*03a0*/  FFMA R10, R11.reuse, R13, R12.reuse ;  /* 0x0000000d0b0a7223 */ /* 0x140fe2000000000c */
[----:B------:R-:W-:-:S02]  /*03b0*/  FFMA R11, R11, R15, R12 ;  /* 0x0000000f0b0b7223 */ /* 0x000fc4000000000c */
[----:B------:R-:W-:Y:S02]  /*03c0*/  FSETP.GT.AND P2, PT, R9, RZ, PT ;  /* 0x000000ff0900720b */ /* 0x000fe40003f44000 */
[----:B------:R-:W-:Y:S02]  /*03d0*/  FSETP.GT.AND P3, PT, R8, RZ, PT ;  /* 0x000000ff0800720b */ /* 0x000fe40003f64000 */
[----:B------:R-:W-:Y:S02]  /*03e0*/  FSETP.GT.AND P1, PT, R10, RZ, PT ;  /* 0x000000ff0a00720b */ /* 0x000fe40003f24000 */
[----:B------:R-:W-:Y:S01]  /*03f0*/  FSETP.GT.AND P0, PT, R11, RZ, PT ;  /* 0x000000ff0b00720b */ /* 0x000fe20003f04000 */
[----:B------:R-:W-:Y:S06]  /*0400*/  STG.E.128 desc[UR4][R2.64], R4 ;  /* 0x0000000402007986 */ /* 0x000fec000c101d04 */
[----:B------:R-:W-:Y:S01]  /*0410*/  @!P2 FMUL R9, R9, 0.20000000298023223877 ;  /* 0x3e4ccccd0909a820 */ /* 0x000fe20000400000 */
[----:B0-----:R-:W-:-:S04]  /*0420*/  IMAD.WIDE R16, R0, 0x4, R16 ;  /* 0x0000000400107825 */ /* 0x001fc800078e0210 */
[----:B------:R-:W-:Y:S01]  /*0430*/  @!P3 FMUL R8, R8, 0.20000000298023223877 ;  /* 0x3e4ccccd0808b820 */ /* 0x000fe20000400000 */
[----:B------:R-:W-:Y:S01]  /*0440*/  @!P1 FMUL R10, R10, 0.20000000298023223877 ;  /* 0x3e4ccccd0a0a9820 */ /* 0x000fe20000400000 */
[----:B------:R-:W-:-:S05]  /*0450*/  @!P0 FMUL R11, R11, 0.20000000298023223877 ;  /* 0x3e4ccccd0b0b8820 */ /* 0x000fca0000400000 */
[----:B------:R-:W-:Y:S01]  /*0460*/  STG.E.128 desc[UR4][R16.64], R8 ;  /* 0x0000000810007986 */ /* 0x000fe2000c101d04 */
[----:B------:R-:W-:Y:S05]  /*0470*/  EXIT ;  /* 0x000000000000794d */ /* 0x000fea0003800000 */
.L_x_0:
[----:B------:R-:W-:-:S00]  /*0480*/  BRA `(.L_x_0) ;  /* 0xfffffffc00fc7947 */ /* 0x000fc0000383ffff */
[----:B------:R-:W-:-:S00]  /*0490*/  NOP ;  /* 0x0000000000007918 */ /* 0x000fc00000000000 */
        /* <DEDUP_REMOVED lines=14> */
.L_x_1:


//--------------------- .nv.global.init           --------------------------
	.section	.nv.global.init,"aw",@progbits
.nv.global.init:
	.type		_$_str,@object
	.size		_$_str,(_$_str_$_2 - _$_str)
_$_str:
        /*0000*/ 	.byte	0x5f, 0x5f, 0x43, 0x55, 0x44, 0x41, 0x5f, 0x46, 0x54, 0x5a, 0x00
	.type		_$_str_$_2,@object
	.size		_$_str_$_2,(.L_1 - _$_str_$_2)
_$_str_$_2:
        /*000b*/ 	.byte	0x5f, 0x5f, 0x43, 0x55, 0x44, 0x41, 0x5f, 0x50, 0x52, 0x45, 0x43, 0x5f, 0x53, 0x51, 0x52, 0x54
        /*001b*/ 	.byte	0x00
.L_1:


//--------------------- .nv.constant0.triton_poi_fused__native_batch_norm_legit_no_training_convolution_leaky_relu_0 --------------------------
	.section	.nv.constant0.triton_poi_fused__native_batch_norm_legit_no_training_convolution_leaky_relu_0,"a",@progbits
	.sectionflags	@""
	.align	4
.nv.constant0.triton_poi_fused__native_batch_norm_legit_no_training_convolution_leaky_relu_0:
	.zero		588
